//
// Generated by NVIDIA NVVM Compiler
//
// Compiler Build ID: CL-36424714
// Cuda compilation tools, release 13.0, V13.0.88
// Based on NVVM 20.0.0
//

.version 9.0
.target sm_100
.address_size 64

	// .globl	_Z7gpu_addPiS_S_ii

.visible .entry _Z7gpu_addPiS_S_ii(
	.param .u64 .ptr .align 1 _Z7gpu_addPiS_S_ii_param_0,
	.param .u64 .ptr .align 1 _Z7gpu_addPiS_S_ii_param_1,
	.param .u64 .ptr .align 1 _Z7gpu_addPiS_S_ii_param_2,
	.param .u32 _Z7gpu_addPiS_S_ii_param_3,
	.param .u32 _Z7gpu_addPiS_S_ii_param_4
)
{
	.reg .pred 	%p<10>;
	.reg .b32 	%r<59>;
	.reg .b64 	%rd<33>;

	ld.param.u64 	%rd10, [_Z7gpu_addPiS_S_ii_param_0];
	ld.param.u64 	%rd11, [_Z7gpu_addPiS_S_ii_param_1];
	ld.param.u64 	%rd12, [_Z7gpu_addPiS_S_ii_param_2];
	ld.param.u32 	%r18, [_Z7gpu_addPiS_S_ii_param_3];
	ld.param.u32 	%r19, [_Z7gpu_addPiS_S_ii_param_4];
	cvta.to.global.u64 	%rd1, %rd10;
	cvta.to.global.u64 	%rd2, %rd12;
	cvta.to.global.u64 	%rd3, %rd11;
	mov.u32 	%r20, %ctaid.x;
	mov.u32 	%r1, %ntid.x;
	mov.u32 	%r21, %tid.x;
	mad.lo.s32 	%r56, %r20, %r1, %r21;
	mov.u32 	%r22, %ctaid.y;
	mov.u32 	%r23, %ntid.y;
	mov.u32 	%r24, %tid.y;
	mad.lo.s32 	%r3, %r22, %r23, %r24;
	mov.u32 	%r25, %nctaid.y;
	mul.lo.s32 	%r4, %r25, %r23;
	setp.ge.s32 	%p1, %r56, %r18;
	@%p1 bra 	$L__BB0_10;
	add.s32 	%r5, %r3, %r4;
	max.s32 	%r26, %r19, %r5;
	setp.lt.s32 	%p2, %r5, %r19;
	selp.u32 	%r27, 1, 0, %p2;
	add.s32 	%r28, %r5, %r27;
	sub.s32 	%r29, %r26, %r28;
	div.u32 	%r30, %r29, %r4;
	add.s32 	%r6, %r30, %r27;
	and.b32  	%r7, %r6, 3;
	add.s32 	%r8, %r5, %r4;
	add.s32 	%r9, %r8, %r4;
	mov.u32 	%r31, %nctaid.x;
	mul.lo.s32 	%r10, %r31, %r1;
$L__BB0_2:
	setp.ge.s32 	%p3, %r3, %r19;
	@%p3 bra 	$L__BB0_9;
	setp.eq.s32 	%p4, %r7, 3;
	mul.lo.s32 	%r12, %r56, %r19;
	mov.u32 	%r57, %r3;
	@%p4 bra 	$L__BB0_7;
	setp.eq.s32 	%p5, %r7, 0;
	add.s32 	%r32, %r3, %r12;
	mul.wide.s32 	%rd13, %r32, 4;
	add.s64 	%rd4, %rd3, %rd13;
	ld.global.u32 	%r33, [%rd4];
	add.s64 	%rd5, %rd2, %rd13;
	ld.global.u32 	%r34, [%rd5];
	add.s32 	%r35, %r34, %r33;
	add.s64 	%rd6, %rd1, %rd13;
	st.global.u32 	[%rd6], %r35;
	mov.u32 	%r57, %r5;
	@%p5 bra 	$L__BB0_7;
	setp.eq.s32 	%p6, %r7, 1;
	shl.b32 	%r13, %r4, 2;
	cvt.u64.u32 	%rd14, %r13;
	add.s64 	%rd7, %rd4, %rd14;
	ld.global.u32 	%r36, [%rd7];
	add.s64 	%rd8, %rd5, %rd14;
	ld.global.u32 	%r37, [%rd8];
	add.s32 	%r38, %r37, %r36;
	add.s64 	%rd9, %rd6, %rd14;
	st.global.u32 	[%rd9], %r38;
	mov.u32 	%r57, %r8;
	@%p6 bra 	$L__BB0_7;
	add.s64 	%rd16, %rd7, %rd14;
	ld.global.u32 	%r39, [%rd16];
	add.s64 	%rd17, %rd8, %rd14;
	ld.global.u32 	%r40, [%rd17];
	add.s32 	%r41, %r40, %r39;
	add.s64 	%rd18, %rd9, %rd14;
	st.global.u32 	[%rd18], %r41;
	mov.u32 	%r57, %r9;
$L__BB0_7:
	setp.lt.u32 	%p7, %r6, 3;
	@%p7 bra 	$L__BB0_9;
$L__BB0_8:
	add.s32 	%r42, %r57, %r12;
	mul.wide.s32 	%rd19, %r42, 4;
	add.s64 	%rd20, %rd3, %rd19;
	ld.global.u32 	%r43, [%rd20];
	add.s64 	%rd21, %rd2, %rd19;
	ld.global.u32 	%r44, [%rd21];
	add.s32 	%r45, %r44, %r43;
	add.s64 	%rd22, %rd1, %rd19;
	st.global.u32 	[%rd22], %r45;
	shl.b32 	%r46, %r4, 2;
	cvt.u64.u32 	%rd23, %r46;
	add.s64 	%rd24, %rd20, %rd23;
	ld.global.u32 	%r47, [%rd24];
	add.s64 	%rd25, %rd21, %rd23;
	ld.global.u32 	%r48, [%rd25];
	add.s32 	%r49, %r48, %r47;
	add.s64 	%rd26, %rd22, %rd23;
	st.global.u32 	[%rd26], %r49;
	add.s64 	%rd27, %rd24, %rd23;
	ld.global.u32 	%r50, [%rd27];
	add.s64 	%rd28, %rd25, %rd23;
	ld.global.u32 	%r51, [%rd28];
	add.s32 	%r52, %r51, %r50;
	add.s64 	%rd29, %rd26, %rd23;
	st.global.u32 	[%rd29], %r52;
	add.s64 	%rd30, %rd27, %rd23;
	ld.global.u32 	%r53, [%rd30];
	add.s64 	%rd31, %rd28, %rd23;
	ld.global.u32 	%r54, [%rd31];
	add.s32 	%r55, %r54, %r53;
	add.s64 	%rd32, %rd29, %rd23;
	st.global.u32 	[%rd32], %r55;
	add.s32 	%r57, %r46, %r57;
	setp.lt.s32 	%p8, %r57, %r19;
	@%p8 bra 	$L__BB0_8;
$L__BB0_9:
	add.s32 	%r56, %r56, %r10;
	setp.lt.s32 	%p9, %r56, %r18;
	@%p9 bra 	$L__BB0_2;
$L__BB0_10:
	ret;

}


// ===== COMPILED SASS (sm_100) =====

	.target	sm_100

	.elftype	@"ET_EXEC"


//--------------------- .note.nv.tkinfo           --------------------------
	.section	.note.nv.tkinfo,"",@"SHT_NOTE"
	.sectionflags	@"SHF_NOTE_NV_TKINFO"
	.tkinfo
        /*0018*/ 	.word	0x00000002
        /*0030*/ 	.string	""
        /*0030*/ 	.string	"ptxas"
        /*0030*/ 	.string	"Cuda compilation tools, release 13.0, V13.0.88"
        /*0030*/ 	.string	"Build cuda_13.0.r13.0/compiler.36424714_0"
        /*0030*/ 	.string	"-arch sm_100 -m 64 "



//--------------------- .note.nv.cuinfo           --------------------------
	.section	.note.nv.cuinfo,"",@"SHT_NOTE"
	.sectionflags	@"SHF_NOTE_NV_CUINFO"
        /*0018*/ 	.short	0x0002
        /*001a*/ 	.short	0x0064
        /*001c*/ 	.short	0x0082
	.zero		2


//--------------------- .nv.info                  --------------------------
	.section	.nv.info,"",@"SHT_CUDA_INFO"
	.align	4


	//----- nvinfo : EIATTR_REGCOUNT
	.align		4
        /*0000*/ 	.byte	0x04, 0x2f
        /*0002*/ 	.short	(.L_1 - .L_0)
	.align		4
.L_0:
        /*0004*/ 	.word	index@(_Z7gpu_addPiS_S_ii)
        /*0008*/ 	.word	0x00000020


	//----- nvinfo : EIATTR_FRAME_SIZE
	.align		4
.L_1:
        /*000c*/ 	.byte	0x04, 0x11
        /*000e*/ 	.short	(.L_3 - .L_2)
	.align		4
.L_2:
        /*0010*/ 	.word	index@(_Z7gpu_addPiS_S_ii)
        /*0014*/ 	.word	0x00000000


	//----- nvinfo : EIATTR_MIN_STACK_SIZE
	.align		4
.L_3:
        /*0018*/ 	.byte	0x04, 0x12
        /*001a*/ 	.short	(.L_5 - .L_4)
	.align		4
.L_4:
        /*001c*/ 	.word	index@(_Z7gpu_addPiS_S_ii)
        /*0020*/ 	.word	0x00000000
.L_5:


//--------------------- .nv.compat                --------------------------
	.section	.nv.compat,"",@"SHT_CUDA_COMPAT_INFO"
	.align	4
        /*0000*/ 	.byte	0x02, 0x09, 0x00, 0x00, 0x02, 0x02, 0x01, 0x00, 0x02, 0x05, 0x05, 0x00, 0x03, 0x07, 0x01, 0x01
        /*0010*/ 	.byte	0x02, 0x03, 0x00, 0x00, 0x02, 0x06, 0x01, 0x00, 0x04, 0x0b, 0x08, 0x00, 0x09, 0x00, 0x00, 0x00
        /*0020*/ 	.byte	0x00, 0x00, 0x00, 0x00


//--------------------- .nv.info._Z7gpu_addPiS_S_ii --------------------------
	.section	.nv.info._Z7gpu_addPiS_S_ii,"",@"SHT_CUDA_INFO"
	.sectionflags	@""
	.align	4


	//----- nvinfo : EIATTR_CUDA_API_VERSION
	.align		4
        /*0000*/ 	.byte	0x04, 0x37
        /*0002*/ 	.short	(.L_7 - .L_6)
.L_6:
        /*0004*/ 	.word	0x00000082


	//----- nvinfo : EIATTR_KPARAM_INFO
	.align		4
.L_7:
        /*0008*/ 	.byte	0x04, 0x17
        /*000a*/ 	.short	(.L_9 - .L_8)
.L_8:
        /*000c*/ 	.word	0x00000000
        /*0010*/ 	.short	0x0004
        /*0012*/ 	.short	0x001c
        /*0014*/ 	.byte	0x00, 0xf0, 0x11, 0x00


	//----- nvinfo : EIATTR_KPARAM_INFO
	.align		4
.L_9:
        /*0018*/ 	.byte	0x04, 0x17
        /*001a*/ 	.short	(.L_11 - .L_10)
.L_10:
        /*001c*/ 	.word	0x00000000
        /*0020*/ 	.short	0x0003
        /*0022*/ 	.short	0x0018
        /*0024*/ 	.byte	0x00, 0xf0, 0x11, 0x00


	//----- nvinfo : EIATTR_KPARAM_INFO
	.align		4
.L_11:
        /*0028*/ 	.byte	0x04, 0x17
        /*002a*/ 	.short	(.L_13 - .L_12)
.L_12:
        /*002c*/ 	.word	0x00000000
        /*0030*/ 	.short	0x0002
        /*0032*/ 	.short	0x0010
        /*0034*/ 	.byte	0x00, 0xf5, 0x21, 0x00


	//----- nvinfo : EIATTR_KPARAM_INFO
	.align		4
.L_13:
        /*0038*/ 	.byte	0x04, 0x17
        /*003a*/ 	.short	(.L_15 - .L_14)
.L_14:
        /*003c*/ 	.word	0x00000000
        /*0040*/ 	.short	0x0001
        /*0042*/ 	.short	0x0008
        /*0044*/ 	.byte	0x00, 0xf5, 0x21, 0x00


	//----- nvinfo : EIATTR_KPARAM_INFO
	.align		4
.L_15:
        /*0048*/ 	.byte	0x04, 0x17
        /*004a*/ 	.short	(.L_17 - .L_16)
.L_16:
        /*004c*/ 	.word	0x00000000
        /*0050*/ 	.short	0x0000
        /*0052*/ 	.short	0x0000
        /*0054*/ 	.byte	0x00, 0xf5, 0x21, 0x00


	//----- nvinfo : EIATTR_SPARSE_MMA_MASK
	.align		4
.L_17:
        /*0058*/ 	.byte	0x03, 0x50
        /*005a*/ 	.short	0x0000


	//----- nvinfo : EIATTR_MAXREG_COUNT
	.align		4
        /*005c*/ 	.byte	0x03, 0x1b
        /*005e*/ 	.short	0x00ff


	//----- nvinfo : EIATTR_MERCURY_ISA_VERSION
	.align		4
        /*0060*/ 	.byte	0x03, 0x5f
        /*0062*/ 	.short	0x0101


	//----- nvinfo : EIATTR_VRC_CTA_INIT_COUNT
	.align		4
        /*0064*/ 	.byte	0x02, 0x4a
	.zero		1
	.zero		1


	//----- nvinfo : EIATTR_EXIT_INSTR_OFFSETS
	.align		4
        /*0068*/ 	.byte	0x04, 0x1c
        /*006a*/ 	.short	(.L_19 - .L_18)


	//   ....[0]....
.L_18:
        /*006c*/ 	.word	0x000000d0


	//   ....[1]....
        /*0070*/ 	.word	0x00000910


	//----- nvinfo : EIATTR_CRS_STACK_SIZE
	.align		4
.L_19:
        /*0074*/ 	.byte	0x04, 0x1e
        /*0076*/ 	.short	(.L_21 - .L_20)
.L_20:
        /*0078*/ 	.word	0x00000000


	//----- nvinfo : EIATTR_CBANK_PARAM_SIZE
	.align		4
.L_21:
        /*007c*/ 	.byte	0x03, 0x19
        /*007e*/ 	.short	0x0020


	//----- nvinfo : EIATTR_PARAM_CBANK
	.align		4
        /*0080*/ 	.byte	0x04, 0x0a
        /*0082*/ 	.short	(.L_23 - .L_22)
	.align		4
.L_22:
        /*0084*/ 	.word	index@(.nv.constant0._Z7gpu_addPiS_S_ii)
        /*0088*/ 	.short	0x0380
        /*008a*/ 	.short	0x0020


	//----- nvinfo : EIATTR_SW_WAR
	.align		4
.L_23:
        /*008c*/ 	.byte	0x04, 0x36
        /*008e*/ 	.short	(.L_25 - .L_24)
.L_24:
        /*0090*/ 	.word	0x00000008
.L_25:


//--------------------- .nv.callgraph             --------------------------
	.section	.nv.callgraph,"",@"SHT_CUDA_CALLGRAPH"
	.align	4
	.sectionentsize	8
	.align		4
        /*0000*/ 	.word	0x00000000
	.align		4
        /*0004*/ 	.word	0xffffffff
	.align		4
        /*0008*/ 	.word	0x00000000
	.align		4
        /*000c*/ 	.word	0xfffffffe
	.align		4
        /*0010*/ 	.word	0x00000000
	.align		4
        /*0014*/ 	.word	0xfffffffd
	.align		4
        /*0018*/ 	.word	0x00000000
	.align		4
        /*001c*/ 	.word	0xfffffffc


//--------------------- .text._Z7gpu_addPiS_S_ii  --------------------------
	.section	.text._Z7gpu_addPiS_S_ii,"ax",@progbits
	.align	128
        .global         _Z7gpu_addPiS_S_ii
        .type           _Z7gpu_addPiS_S_ii,@function
        .size           _Z7gpu_addPiS_S_ii,(.L_x_7 - _Z7gpu_addPiS_S_ii)
        .other          _Z7gpu_addPiS_S_ii,@"STO_CUDA_ENTRY STV_DEFAULT"
_Z7gpu_addPiS_S_ii:
.text._Z7gpu_addPiS_S_ii:
[----:B------:R-:W-:Y:S01]  /*0000*/  LDC R1, c[0x0][0x37c] ;  /* 0x0000df00ff017b82 */ /* 0x000fe20000000800 */
[----:B------:R-:W0:Y:S07]  /*0010*/  S2R R7, SR_TID.X ;  /* 0x0000000000077919 */ /* 0x000e2e0000002100 */
[----:B------:R-:W0:Y:S01]  /*0020*/  S2UR UR4, SR_CTAID.X ;  /* 0x00000000000479c3 */ /* 0x000e220000002500 */
[----:B------:R-:W1:Y:S01]  /*0030*/  LDCU UR7, c[0x0][0x398] ;  /* 0x00007300ff0777ac */ /* 0x000e620008000800 */
[----:B------:R-:W2:Y:S06]  /*0040*/  S2R R0, SR_TID.Y ;  /* 0x0000000000007919 */ /* 0x000eac0000002200 */
[----:B------:R-:W0:Y:S08]  /*0050*/  LDC R10, c[0x0][0x360] ;  /* 0x0000d800ff0a7b82 */ /* 0x000e300000000800 */
[----:B------:R-:W2:Y:S08]  /*0060*/  S2UR UR5, SR_CTAID.Y ;  /* 0x00000000000579c3 */ /* 0x000eb00000002600 */
[----:B------:R-:W2:Y:S01]  /*0070*/  LDC R3, c[0x0][0x364] ;  /* 0x0000d900ff037b82 */ /* 0x000ea20000000800 */
[----:B------:R-:W3:Y:S01]  /*0080*/  LDCU UR6, c[0x0][0x374] ;  /* 0x00006e80ff0677ac */ /* 0x000ee20008000800 */
[----:B0-----:R-:W-:-:S05]  /*0090*/  IMAD R7, R10, UR4, R7 ;  /* 0x000000040a077c24 */ /* 0x001fca000f8e0207 */
[----:B-1----:R-:W-:Y:S01]  /*00a0*/  ISETP.GE.AND P0, PT, R7, UR7, PT ;  /* 0x0000000707007c0c */ /* 0x002fe2000bf06270 */
[C---:B--2---:R-:W-:Y:S02]  /*00b0*/  IMAD R0, R3.reuse, UR5, R0 ;  /* 0x0000000503007c24 */ /* 0x044fe4000f8e0200 */
[----:B---3--:R-:W-:-:S10]  /*00c0*/  IMAD R3, R3, UR6, RZ ;  /* 0x0000000603037c24 */ /* 0x008fd4000f8e02ff */
[----:B------:R-:W-:Y:S05]  /*00d0*/  @P0 EXIT ;  /* 0x000000000000094d */ /* 0x000fea0003800000 */
[----:B------:R-:W0:Y:S01]  /*00e0*/  I2F.U32.RP R8, R3 ;  /* 0x0000000300087306 */ /* 0x000e220000209000 */
[----:B------:R-:W1:Y:S01]  /*00f0*/  LDCU UR4, c[0x0][0x39c] ;  /* 0x00007380ff0477ac */ /* 0x000e620008000800 */
[----:B------:R-:W-:Y:S01]  /*0100*/  IADD3 R2, PT, PT, R0, R3, RZ ;  /* 0x0000000300027210 */ /* 0x000fe20007ffe0ff */
[----:B------:R-:W-:Y:S01]  /*0110*/  IMAD.MOV R11, RZ, RZ, -R3 ;  /* 0x000000ffff0b7224 */ /* 0x000fe200078e0a03 */
[----:B------:R-:W-:Y:S01]  /*0120*/  ISETP.NE.U32.AND P2, PT, R3, RZ, PT ;  /* 0x000000ff0300720c */ /* 0x000fe20003f45070 */
[----:B------:R-:W-:Y:S01]  /*0130*/  IMAD.MOV.U32 R4, RZ, RZ, RZ ;  /* 0x000000ffff047224 */ /* 0x000fe200078e00ff */
[----:B------:R-:W2:Y:S02]  /*0140*/  LDCU.64 UR6, c[0x0][0x358] ;  /* 0x00006b00ff0677ac */ /* 0x000ea40008000a00 */
[----:B0-----:R-:W0:Y:S01]  /*0150*/  MUFU.RCP R8, R8 ;  /* 0x0000000800087308 */ /* 0x001e220000001000 */
[C---:B-1----:R-:W-:Y:S02]  /*0160*/  ISETP.GE.AND P0, PT, R2.reuse, UR4, PT ;  /* 0x0000000402007c0c */ /* 0x042fe4000bf06270 */
[----:B------:R-:W-:Y:S01]  /*0170*/  VIMNMX R9, PT, PT, R2, UR4, !PT ;  /* 0x0000000402097c48 */ /* 0x000fe2000ffe0100 */
[----:B------:R-:W1:Y:S01]  /*0180*/  LDCU UR4, c[0x0][0x370] ;  /* 0x00006e00ff0477ac */ /* 0x000e620008000800 */
[----:B------:R-:W-:Y:S01]  /*0190*/  SEL R6, RZ, 0x1, P0 ;  /* 0x00000001ff067807 */ /* 0x000fe20000000000 */
[----:B0-----:R-:W-:-:S06]  /*01a0*/  VIADD R5, R8, 0xffffffe ;  /* 0x0ffffffe08057836 */ /* 0x001fcc0000000000 */
[----:B------:R-:W0:Y:S02]  /*01b0*/  F2I.FTZ.U32.TRUNC.NTZ R5, R5 ;  /* 0x0000000500057305 */ /* 0x000e24000021f000 */
[----:B0-----:R-:W-:-:S04]  /*01c0*/  IMAD R11, R11, R5, RZ ;  /* 0x000000050b0b7224 */ /* 0x001fc800078e02ff */
[----:B------:R-:W-:Y:S01]  /*01d0*/  IMAD.HI.U32 R11, R5, R11, R4 ;  /* 0x0000000b050b7227 */ /* 0x000fe200078e0004 */
[----:B------:R-:W-:-:S05]  /*01e0*/  IADD3 R4, PT, PT, R9, -R2, -R6 ;  /* 0x8000000209047210 */ /* 0x000fca0007ffe806 */
[----:B------:R-:W-:-:S04]  /*01f0*/  IMAD.HI.U32 R5, R11, R4, RZ ;  /* 0x000000040b057227 */ /* 0x000fc800078e00ff */
[----:B------:R-:W-:-:S04]  /*0200*/  IMAD.MOV R8, RZ, RZ, -R5 ;  /* 0x000000ffff087224 */ /* 0x000fc800078e0a05 */
[----:B------:R-:W-:-:S05]  /*0210*/  IMAD R4, R3, R8, R4 ;  /* 0x0000000803047224 */ /* 0x000fca00078e0204 */
[----:B------:R-:W-:-:S13]  /*0220*/  ISETP.GE.U32.AND P0, PT, R4, R3, PT ;  /* 0x000000030400720c */ /* 0x000fda0003f06070 */
[----:B------:R-:W-:Y:S01]  /*0230*/  @P0 IADD3 R4, PT, PT, -R3, R4, RZ ;  /* 0x0000000403040210 */ /* 0x000fe20007ffe1ff */
[----:B------:R-:W-:-:S03]  /*0240*/  @P0 VIADD R5, R5, 0x1 ;  /* 0x0000000105050836 */ /* 0x000fc60000000000 */
[----:B------:R-:W-:Y:S02]  /*0250*/  ISETP.GE.U32.AND P1, PT, R4, R3, PT ;  /* 0x000000030400720c */ /* 0x000fe40003f26070 */
[----:B------:R-:W-:-:S05]  /*0260*/  IADD3 R4, PT, PT, R3, R2, RZ ;  /* 0x0000000203047210 */ /* 0x000fca0007ffe0ff */
[----:B------:R-:W-:-:S06]  /*0270*/  IMAD.IADD R8, R3, 0x1, R4 ;  /* 0x0000000103087824 */ /* 0x000fcc00078e0204 */
[----:B------:R-:W-:Y:S01]  /*0280*/  @P1 VIADD R5, R5, 0x1 ;  /* 0x0000000105051836 */ /* 0x000fe20000000000 */
[----:B------:R-:W-:-:S05]  /*0290*/  @!P2 LOP3.LUT R5, RZ, R3, RZ, 0x33, !PT ;  /* 0x00000003ff05a212 */ /* 0x000fca00078e33ff */
[----:B------:R-:W-:Y:S02]  /*02a0*/  IMAD.IADD R5, R6, 0x1, R5 ;  /* 0x0000000106057824 */ /* 0x000fe400078e0205 */
[----:B-1----:R-:W-:-:S03]  /*02b0*/  IMAD R6, R10, UR4, RZ ;  /* 0x000000040a067c24 */ /* 0x002fc6000f8e02ff */
[----:B--2---:R-:W-:-:S07]  /*02c0*/  LOP3.LUT R9, R5, 0x3, RZ, 0xc0, !PT ;  /* 0x0000000305097812 */ /* 0x004fce00078ec0ff */
.L_x_5:
[----:B0-----:R-:W0:Y:S01]  /*02d0*/  LDC R22, c[0x0][0x39c] ;  /* 0x0000e700ff167b82 */ /* 0x001e220000000800 */
[----:B------:R-:W-:Y:S01]  /*02e0*/  BSSY.RECONVERGENT B0, `(.L_x_0) ;  /* 0x000005e000007945 */ /* 0x000fe20003800200 */
[----:B0-----:R-:W-:-:S13]  /*02f0*/  ISETP.GE.AND P0, PT, R0, R22, PT ;  /* 0x000000160000720c */ /* 0x001fda0003f06270 */
[----:B-123--:R-:W-:Y:S05]  /*0300*/  @P0 BRA `(.L_x_1) ;  /* 0x00000004006c0947 */ /* 0x00efea0003800000 */
[----:B------:R-:W-:Y:S01]  /*0310*/  ISETP.NE.AND P0, PT, R9, 0x3, PT ;  /* 0x000000030900780c */ /* 0x000fe20003f05270 */
[----:B------:R-:W-:Y:S01]  /*0320*/  BSSY.RECONVERGENT B1, `(.L_x_2) ;  /* 0x000002a000017945 */ /* 0x000fe20003800200 */
[----:B------:R-:W-:-:S11]  /*0330*/  MOV R24, R0 ;  /* 0x0000000000187202 */ /* 0x000fd60000000f00 */
[----:B------:R-:W-:Y:S05]  /*0340*/  @!P0 BRA `(.L_x_3) ;  /* 0x00000000009c8947 */ /* 0x000fea0003800000 */
[----:B------:R-:W0:Y:S01]  /*0350*/  LDC.64 R12, c[0x0][0x388] ;  /* 0x0000e200ff0c7b82 */ /* 0x000e220000000a00 */
[----:B------:R-:W-:-:S07]  /*0360*/  IMAD R17, R7, R22, R0 ;  /* 0x0000001607117224 */ /* 0x000fce00078e0200 */
[----:B------:R-:W1:Y:S08]  /*0370*/  LDC.64 R14, c[0x0][0x390] ;  /* 0x0000e400ff0e7b82 */ /* 0x000e700000000a00 */
[----:B------:R-:W2:Y:S01]  /*0380*/  LDC.64 R10, c[0x0][0x380] ;  /* 0x0000e000ff0a7b82 */ /* 0x000ea20000000a00 */
[----:B0-----:R-:W-:-:S05]  /*0390*/  IMAD.WIDE R12, R17, 0x4, R12 ;  /* 0x00000004110c7825 */ /* 0x001fca00078e020c */
[----:B------:R-:W3:Y:S01]  /*03a0*/  LDG.E R16, desc[UR6][R12.64] ;  /* 0x000000060c107981 */ /* 0x000ee2000c1e1900 */
[----:B-1----:R-:W-:-:S05]  /*03b0*/  IMAD.WIDE R14, R17, 0x4, R14 ;  /* 0x00000004110e7825 */ /* 0x002fca00078e020e */
[----:B------:R-:W3:Y:S01]  /*03c0*/  LDG.E R19, desc[UR6][R14.64] ;  /* 0x000000060e137981 */ /* 0x000ee2000c1e1900 */
[----:B--2---:R-:W-:Y:S01]  /*03d0*/  IMAD.WIDE R10, R17, 0x4, R10 ;  /* 0x00000004110a7825 */ /* 0x004fe200078e020a */
[----:B------:R-:W-:-:S03]  /*03e0*/  ISETP.NE.AND P0, PT, R9, RZ, PT ;  /* 0x000000ff0900720c */ /* 0x000fc60003f05270 */
[----:B------:R-:W-:Y:S02]  /*03f0*/  IMAD.MOV.U32 R24, RZ, RZ, R2 ;  /* 0x000000ffff187224 */ /* 0x000fe400078e0002 */
[----:B---3--:R-:W-:-:S05]  /*0400*/  IMAD.IADD R19, R16, 0x1, R19 ;  /* 0x0000000110137824 */ /* 0x008fca00078e0213 */
[----:B------:R0:W-:Y:S03]  /*0410*/  STG.E desc[UR6][R10.64], R19 ;  /* 0x000000130a007986 */ /* 0x0001e6000c101906 */
[----:B------:R-:W-:Y:S05]  /*0420*/  @!P0 BRA `(.L_x_3) ;  /* 0x0000000000648947 */ /* 0x000fea0003800000 */
[----:B------:R-:W-:-:S04]  /*0430*/  SHF.L.U32 R17, R3, 0x2, RZ ;  /* 0x0000000203117819 */ /* 0x000fc800000006ff */
[-C--:B------:R-:W-:Y:S02]  /*0440*/  IADD3 R12, P0, PT, R12, R17.reuse, RZ ;  /* 0x000000110c0c7210 */ /* 0x080fe40007f1e0ff */
[----:B------:R-:W-:-:S03]  /*0450*/  IADD3 R14, P1, PT, R14, R17, RZ ;  /* 0x000000110e0e7210 */ /* 0x000fc60007f3e0ff */
[----:B------:R-:W-:Y:S02]  /*0460*/  IMAD.X R13, RZ, RZ, R13, P0 ;  /* 0x000000ffff0d7224 */ /* 0x000fe400000e060d */
[----:B------:R-:W-:-:S03]  /*0470*/  IMAD.X R15, RZ, RZ, R15, P1 ;  /* 0x000000ffff0f7224 */ /* 0x000fc600008e060f */
[----:B------:R-:W2:Y:S04]  /*0480*/  LDG.E R16, desc[UR6][R12.64] ;  /* 0x000000060c107981 */ /* 0x000ea8000c1e1900 */
[----:B0-----:R-:W2:Y:S01]  /*0490*/  LDG.E R19, desc[UR6][R14.64] ;  /* 0x000000060e137981 */ /* 0x001ea2000c1e1900 */
[----:B------:R-:W-:Y:S01]  /*04a0*/  IADD3 R10, P0, PT, R10, R17, RZ ;  /* 0x000000110a0a7210 */ /* 0x000fe20007f1e0ff */
[----:B------:R-:W-:-:S03]  /*04b0*/  IMAD.MOV.U32 R24, RZ, RZ, R4 ;  /* 0x000000ffff187224 */ /* 0x000fc600078e0004 */
[----:B------:R-:W-:Y:S02]  /*04c0*/  IADD3.X R11, PT, PT, RZ, R11, RZ, P0, !PT ;  /* 0x0000000bff0b7210 */ /* 0x000fe400007fe4ff */
[----:B------:R-:W-:Y:S01]  /*04d0*/  ISETP.NE.AND P0, PT, R9, 0x1, PT ;  /* 0x000000010900780c */ /* 0x000fe20003f05270 */
[----:B--2---:R-:W-:-:S05]  /*04e0*/  IMAD.IADD R19, R16, 0x1, R19 ;  /* 0x0000000110137824 */ /* 0x004fca00078e0213 */
[----:B------:R1:W-:Y:S07]  /*04f0*/  STG.E desc[UR6][R10.64], R19 ;  /* 0x000000130a007986 */ /* 0x0003ee000c101906 */
[----:B------:R-:W-:Y:S05]  /*0500*/  @!P0 BRA `(.L_x_3) ;  /* 0x00000000002c8947 */ /* 0x000fea0003800000 */
[C---:B------:R-:W-:Y:S02]  /*0510*/  IADD3 R14, P1, PT, R17.reuse, R14, RZ ;  /* 0x0000000e110e7210 */ /* 0x040fe40007f3e0ff */
[----:B------:R-:W-:-:S03]  /*0520*/  IADD3 R12, P0, PT, R17, R12, RZ ;  /* 0x0000000c110c7210 */ /* 0x000fc60007f1e0ff */
[----:B------:R-:W-:Y:S01]  /*0530*/  IMAD.X R15, RZ, RZ, R15, P1 ;  /* 0x000000ffff0f7224 */ /* 0x000fe200008e060f */
[----:B------:R-:W-:-:S05]  /*0540*/  IADD3.X R13, PT, PT, RZ, R13, RZ, P0, !PT ;  /* 0x0000000dff0d7210 */ /* 0x000fca00007fe4ff */
[----:B------:R-:W2:Y:S04]  /*0550*/  LDG.E R12, desc[UR6][R12.64] ;  /* 0x000000060c0c7981 */ /* 0x000ea8000c1e1900 */
[----:B------:R-:W2:Y:S01]  /*0560*/  LDG.E R15, desc[UR6][R14.64] ;  /* 0x000000060e0f7981 */ /* 0x000ea2000c1e1900 */
[----:B-1----:R-:W-:Y:S01]  /*0570*/  IADD3 R10, P0, PT, R17, R10, RZ ;  /* 0x0000000a110a7210 */ /* 0x002fe20007f1e0ff */
[----:B------:R-:W-:-:S04]  /*0580*/  IMAD.MOV.U32 R24, RZ, RZ, R8 ;  /* 0x000000ffff187224 */ /* 0x000fc800078e0008 */
[----:B------:R-:W-:Y:S01]  /*0590*/  IMAD.X R11, RZ, RZ, R11, P0 ;  /* 0x000000ffff0b7224 */ /* 0x000fe200000e060b */
[----:B--2---:R-:W-:-:S05]  /*05a0*/  IADD3 R17, PT, PT, R12, R15, RZ ;  /* 0x0000000f0c117210 */ /* 0x004fca0007ffe0ff */
[----:B------:R2:W-:Y:S02]  /*05b0*/  STG.E desc[UR6][R10.64], R17 ;  /* 0x000000110a007986 */ /* 0x0005e4000c101906 */
.L_x_3:
[----:B------:R-:W-:Y:S05]  /*05c0*/  BSYNC.RECONVERGENT B1 ;  /* 0x0000000000017941 */ /* 0x000fea0003800200 */
.L_x_2:
[----:B------:R-:W-:-:S13]  /*05d0*/  ISETP.GE.U32.AND P0, PT, R5, 0x3, PT ;  /* 0x000000030500780c */ /* 0x000fda0003f06070 */
[----:B------:R-:W-:Y:S05]  /*05e0*/  @!P0 BRA `(.L_x_1) ;  /* 0x0000000000b48947 */ /* 0x000fea0003800000 */
[----:B012---:R-:W0:Y:S01]  /*05f0*/  LDC.64 R10, c[0x0][0x390] ;  /* 0x0000e400ff0a7b82 */ /* 0x007e220000000a00 */
[----:B------:R-:W-:-:S07]  /*0600*/  IMAD.SHL.U32 R23, R3, 0x4, RZ ;  /* 0x0000000403177824 */ /* 0x000fce00078e00ff */
.L_x_4:
[----:B---3--:R-:W1:Y:S01]  /*0610*/  LDC.64 R12, c[0x0][0x388] ;  /* 0x0000e200ff0c7b82 */ /* 0x008e620000000a00 */
[----:B------:R-:W-:-:S04]  /*0620*/  IMAD R15, R7, R22, R24 ;  /* 0x00000016070f7224 */ /* 0x000fc800078e0218 */
[----:B0-----:R-:W-:-:S03]  /*0630*/  IMAD.WIDE R18, R15, 0x4, R10 ;  /* 0x000000040f127825 */ /* 0x001fc600078e020a */
[----:B------:R-:W0:Y:S02]  /*0640*/  LDC.64 R16, c[0x0][0x380] ;  /* 0x0000e000ff107b82 */ /* 0x000e240000000a00 */
[----:B------:R-:W2:Y:S01]  /*0650*/  LDG.E R26, desc[UR6][R18.64] ;  /* 0x00000006121a7981 */ /* 0x000ea2000c1e1900 */
[----:B-1----:R-:W-:-:S05]  /*0660*/  IMAD.WIDE R12, R15, 0x4, R12 ;  /* 0x000000040f0c7825 */ /* 0x002fca00078e020c */
[----:B------:R-:W2:Y:S01]  /*0670*/  LDG.E R21, desc[UR6][R12.64] ;  /* 0x000000060c157981 */ /* 0x000ea2000c1e1900 */
[C---:B------:R-:W-:Y:S02]  /*0680*/  IADD3 R14, P1, PT, R23.reuse, R18, RZ ;  /* 0x00000012170e7210 */ /* 0x040fe40007f3e0ff */
[----:B------:R-:W-:Y:S01]  /*0690*/  IADD3 R20, P0, PT, R23, R12, RZ ;  /* 0x0000000c17147210 */ /* 0x000fe20007f1e0ff */
[----:B0-----:R-:W-:-:S04]  /*06a0*/  IMAD.WIDE R16, R15, 0x4, R16 ;  /* 0x000000040f107825 */ /* 0x001fc800078e0210 */
[----:B------:R-:W-:Y:S01]  /*06b0*/  IMAD.X R15, RZ, RZ, R19, P1 ;  /* 0x000000ffff0f7224 */ /* 0x000fe200008e0613 */
[----:B--2---:R-:W-:Y:S01]  /*06c0*/  IADD3 R25, PT, PT, R21, R26, RZ ;  /* 0x0000001a15197210 */ /* 0x004fe20007ffe0ff */
[----:B------:R-:W-:-:S04]  /*06d0*/  IMAD.X R21, RZ, RZ, R13, P0 ;  /* 0x000000ffff157224 */ /* 0x000fc800000e060d */
[----:B------:R0:W-:Y:S04]  /*06e0*/  STG.E desc[UR6][R16.64], R25 ;  /* 0x0000001910007986 */ /* 0x0001e8000c101906 */
[----:B------:R-:W2:Y:S04]  /*06f0*/  LDG.E R27, desc[UR6][R20.64] ;  /* 0x00000006141b7981 */ /* 0x000ea8000c1e1900 */
[----:B------:R-:W2:Y:S01]  /*0700*/  LDG.E R28, desc[UR6][R14.64] ;  /* 0x000000060e1c7981 */ /* 0x000ea2000c1e1900 */
[C---:B------:R-:W-:Y:S02]  /*0710*/  IADD3 R12, P0, PT, R23.reuse, R16, RZ ;  /* 0x00000010170c7210 */ /* 0x040fe40007f1e0ff */
[----:B------:R-:W-:-:S02]  /*0720*/  IADD3 R18, P2, PT, R23, R14, RZ ;  /* 0x0000000e17127210 */ /* 0x000fc40007f5e0ff */
[----:B------:R-:W-:Y:S02]  /*0730*/  IADD3 R26, P1, PT, R23, R20, RZ ;  /* 0x00000014171a7210 */ /* 0x000fe40007f3e0ff */
[----:B------:R-:W-:Y:S01]  /*0740*/  IADD3.X R13, PT, PT, RZ, R17, RZ, P0, !PT ;  /* 0x00000011ff0d7210 */ /* 0x000fe200007fe4ff */
[----:B------:R-:W-:Y:S02]  /*0750*/  IMAD.X R19, RZ, RZ, R15, P2 ;  /* 0x000000ffff137224 */ /* 0x000fe400010e060f */
[----:B--2---:R-:W-:Y:S01]  /*0760*/  IMAD.IADD R29, R27, 0x1, R28 ;  /* 0x000000011b1d7824 */ /* 0x004fe200078e021c */
[----:B------:R-:W-:-:S04]  /*0770*/  IADD3.X R27, PT, PT, RZ, R21, RZ, P1, !PT ;  /* 0x00000015ff1b7210 */ /* 0x000fc80000ffe4ff */
[----:B------:R1:W-:Y:S04]  /*0780*/  STG.E desc[UR6][R12.64], R29 ;  /* 0x0000001d0c007986 */ /* 0x0003e8000c101906 */
[----:B0-----:R-:W2:Y:S04]  /*0790*/  LDG.E R25, desc[UR6][R26.64] ;  /* 0x000000061a197981 */ /* 0x001ea8000c1e1900 */
[----:B------:R-:W2:Y:S01]  /*07a0*/  LDG.E R28, desc[UR6][R18.64] ;  /* 0x00000006121c7981 */ /* 0x000ea2000c1e1900 */
[C---:B------:R-:W-:Y:S02]  /*07b0*/  IADD3 R14, P0, PT, R23.reuse, R12, RZ ;  /* 0x0000000c170e7210 */ /* 0x040fe40007f1e0ff */
[----:B------:R-:W-:-:S02]  /*07c0*/  IADD3 R16, P2, PT, R23, R18, RZ ;  /* 0x0000001217107210 */ /* 0x000fc40007f5e0ff */
[----:B------:R-:W-:Y:S01]  /*07d0*/  IADD3 R20, P1, PT, R23, R26, RZ ;  /* 0x0000001a17147210 */ /* 0x000fe20007f3e0ff */
[----:B------:R-:W-:Y:S02]  /*07e0*/  IMAD.X R15, RZ, RZ, R13, P0 ;  /* 0x000000ffff0f7224 */ /* 0x000fe400000e060d */
[----:B------:R-:W-:Y:S01]  /*07f0*/  IMAD.X R17, RZ, RZ, R19, P2 ;  /* 0x000000ffff117224 */ /* 0x000fe200010e0613 */
[----:B------:R-:W-:Y:S01]  /*0800*/  IADD3.X R21, PT, PT, RZ, R27, RZ, P1, !PT ;  /* 0x0000001bff157210 */ /* 0x000fe20000ffe4ff */
[----:B--2---:R-:W-:-:S05]  /*0810*/  IMAD.IADD R25, R25, 0x1, R28 ;  /* 0x0000000119197824 */ /* 0x004fca00078e021c */
[----:B------:R3:W-:Y:S04]  /*0820*/  STG.E desc[UR6][R14.64], R25 ;  /* 0x000000190e007986 */ /* 0x0007e8000c101906 */
[----:B------:R-:W2:Y:S04]  /*0830*/  LDG.E R20, desc[UR6][R20.64] ;  /* 0x0000000614147981 */ /* 0x000ea8000c1e1900 */
[----:B------:R-:W2:Y:S01]  /*0840*/  LDG.E R17, desc[UR6][R16.64] ;  /* 0x0000000610117981 */ /* 0x000ea2000c1e1900 */
[----:B-1----:R-:W-:-:S05]  /*0850*/  IADD3 R12, P0, PT, R23, R14, RZ ;  /* 0x0000000e170c7210 */ /* 0x002fca0007f1e0ff */
[----:B------:R-:W-:Y:S02]  /*0860*/  IMAD.X R13, RZ, RZ, R15, P0 ;  /* 0x000000ffff0d7224 */ /* 0x000fe400000e060f */
[----:B------:R-:W-:-:S05]  /*0870*/  IMAD.IADD R24, R23, 0x1, R24 ;  /* 0x0000000117187824 */ /* 0x000fca00078e0218 */
[----:B------:R-:W-:Y:S02]  /*0880*/  ISETP.GE.AND P0, PT, R24, R22, PT ;  /* 0x000000161800720c */ /* 0x000fe40003f06270 */
[----:B--2---:R-:W-:-:S05]  /*0890*/  IADD3 R19, PT, PT, R20, R17, RZ ;  /* 0x0000001114137210 */ /* 0x004fca0007ffe0ff */
[----:B------:R3:W-:Y:S06]  /*08a0*/  STG.E desc[UR6][R12.64], R19 ;  /* 0x000000130c007986 */ /* 0x0007ec000c101906 */
[----:B------:R-:W-:Y:S05]  /*08b0*/  @!P0 BRA `(.L_x_4) ;  /* 0xfffffffc00548947 */ /* 0x000fea000383ffff */
.L_x_1:
[----:B------:R-:W-:Y:S05]  /*08c0*/  BSYNC.RECONVERGENT B0 ;  /* 0x0000000000007941 */ /* 0x000fea0003800200 */
.L_x_0:
[----:B------:R-:W4:Y:S01]  /*08d0*/  LDCU UR4, c[0x0][0x398] ;  /* 0x00007300ff0477ac */ /* 0x000f220008000800 */
[----:B------:R-:W-:-:S04]  /*08e0*/  IADD3 R7, PT, PT, R6, R7, RZ ;  /* 0x0000000706077210 */ /* 0x000fc80007ffe0ff */
[----:B----4-:R-:W-:-:S13]  /*08f0*/  ISETP.GE.AND P0, PT, R7, UR4, PT ;  /* 0x0000000407007c0c */ /* 0x010fda000bf06270 */
[----:B------:R-:W-:Y:S05]  /*0900*/  @!P0 BRA `(.L_x_5) ;  /* 0xfffffff800708947 */ /* 0x000fea000383ffff */
[----:B------:R-:W-:Y:S05]  /*0910*/  EXIT ;  /* 0x000000000000794d */ /* 0x000fea0003800000 */
.L_x_6:
[----:B------:R-:W-:-:S00]  /*0920*/  BRA `(.L_x_6) ;  /* 0xfffffffc00fc7947 */ /* 0x000fc0000383ffff */
[----:B------:R-:W-:-:S00]  /*0930*/  NOP ;  /* 0x0000000000007918 */ /* 0x000fc00000000000 */
        /* <DEDUP_REMOVED lines=12> */
.L_x_7:


//--------------------- .nv.shared.reserved.0     --------------------------
	.section	.nv.shared.reserved.0,"aw",@nobits
	.weak		__nv_reservedSMEM_offset_0_alias
	.size		__nv_reservedSMEM_offset_0_alias, 0, 64
	.other		__nv_reservedSMEM_offset_0_alias,@"STO_CUDA_RESERVED_SHARED STV_DEFAULT"
__nv_reservedSMEM_offset_0_alias:
	.zero		0
	.zero		64


//--------------------- .nv.constant0._Z7gpu_addPiS_S_ii --------------------------
	.section	.nv.constant0._Z7gpu_addPiS_S_ii,"a",@progbits
	.sectionflags	@""
	.align	4
.nv.constant0._Z7gpu_addPiS_S_ii:
	.zero		928


//--------------------- SYMBOLS --------------------------

	.type		.nv.reservedSmem.offset0,@object
	.size		.nv.reservedSmem.offset0,0x4
